//
// Generated by NVIDIA NVVM Compiler
//
// Compiler Build ID: CL-36424714
// Cuda compilation tools, release 13.0, V13.0.88
// Based on NVVM 20.0.0
//

.version 9.0
.target sm_100
.address_size 64

	// .globl	_Z3mulPiS_S_ii

.visible .entry _Z3mulPiS_S_ii(
	.param .u64 .ptr .align 1 _Z3mulPiS_S_ii_param_0,
	.param .u64 .ptr .align 1 _Z3mulPiS_S_ii_param_1,
	.param .u64 .ptr .align 1 _Z3mulPiS_S_ii_param_2,
	.param .u32 _Z3mulPiS_S_ii_param_3,
	.param .u32 _Z3mulPiS_S_ii_param_4
)
{
	.reg .pred 	%p<10>;
	.reg .b32 	%r<89>;
	.reg .b64 	%rd<53>;

	ld.param.u64 	%rd7, [_Z3mulPiS_S_ii_param_0];
	ld.param.u64 	%rd8, [_Z3mulPiS_S_ii_param_1];
	ld.param.u64 	%rd9, [_Z3mulPiS_S_ii_param_2];
	ld.param.u32 	%r25, [_Z3mulPiS_S_ii_param_3];
	ld.param.u32 	%r26, [_Z3mulPiS_S_ii_param_4];
	cvta.to.global.u64 	%rd1, %rd8;
	cvta.to.global.u64 	%rd2, %rd7;
	cvta.to.global.u64 	%rd10, %rd9;
	mov.u32 	%r1, %ctaid.x;
	mov.u32 	%r2, %tid.x;
	mad.lo.s32 	%r27, %r26, %r1, %r2;
	mul.wide.s32 	%rd11, %r27, 4;
	add.s64 	%rd3, %rd10, %rd11;
	mov.b32 	%r28, 0;
	st.global.u32 	[%rd3], %r28;
	setp.lt.s32 	%p1, %r25, 1;
	@%p1 bra 	$L__BB0_12;
	mul.lo.s32 	%r3, %r25, %r1;
	and.b32  	%r4, %r25, 7;
	setp.lt.u32 	%p2, %r25, 8;
	mov.b32 	%r83, 0;
	mov.u32 	%r86, %r83;
	@%p2 bra 	$L__BB0_4;
	and.b32  	%r86, %r25, 2147483640;
	neg.s32 	%r81, %r86;
	shl.b32 	%r7, %r26, 3;
	mul.wide.u32 	%rd12, %r3, 4;
	add.s64 	%rd13, %rd12, %rd2;
	add.s64 	%rd52, %rd13, 16;
	mov.b32 	%r83, 0;
	mul.wide.s32 	%rd16, %r26, 4;
	mov.u32 	%r80, %r2;
$L__BB0_3:
	.pragma "nounroll";
	ld.global.u32 	%r31, [%rd52+-16];
	mul.wide.s32 	%rd14, %r80, 4;
	add.s64 	%rd15, %rd1, %rd14;
	ld.global.u32 	%r32, [%rd15];
	mad.lo.s32 	%r33, %r32, %r31, %r83;
	st.global.u32 	[%rd3], %r33;
	ld.global.u32 	%r34, [%rd52+-12];
	add.s64 	%rd17, %rd15, %rd16;
	ld.global.u32 	%r35, [%rd17];
	mad.lo.s32 	%r36, %r35, %r34, %r33;
	st.global.u32 	[%rd3], %r36;
	ld.global.u32 	%r37, [%rd52+-8];
	add.s64 	%rd18, %rd17, %rd16;
	ld.global.u32 	%r38, [%rd18];
	mad.lo.s32 	%r39, %r38, %r37, %r36;
	st.global.u32 	[%rd3], %r39;
	ld.global.u32 	%r40, [%rd52+-4];
	add.s64 	%rd19, %rd18, %rd16;
	ld.global.u32 	%r41, [%rd19];
	mad.lo.s32 	%r42, %r41, %r40, %r39;
	st.global.u32 	[%rd3], %r42;
	ld.global.u32 	%r43, [%rd52];
	add.s64 	%rd20, %rd19, %rd16;
	ld.global.u32 	%r44, [%rd20];
	mad.lo.s32 	%r45, %r44, %r43, %r42;
	st.global.u32 	[%rd3], %r45;
	ld.global.u32 	%r46, [%rd52+4];
	add.s64 	%rd21, %rd20, %rd16;
	ld.global.u32 	%r47, [%rd21];
	mad.lo.s32 	%r48, %r47, %r46, %r45;
	st.global.u32 	[%rd3], %r48;
	ld.global.u32 	%r49, [%rd52+8];
	add.s64 	%rd22, %rd21, %rd16;
	ld.global.u32 	%r50, [%rd22];
	mad.lo.s32 	%r51, %r50, %r49, %r48;
	st.global.u32 	[%rd3], %r51;
	ld.global.u32 	%r52, [%rd52+12];
	add.s64 	%rd23, %rd22, %rd16;
	ld.global.u32 	%r53, [%rd23];
	mad.lo.s32 	%r83, %r53, %r52, %r51;
	st.global.u32 	[%rd3], %r83;
	add.s32 	%r81, %r81, 8;
	add.s32 	%r80, %r80, %r7;
	add.s64 	%rd52, %rd52, 32;
	setp.ne.s32 	%p3, %r81, 0;
	@%p3 bra 	$L__BB0_3;
$L__BB0_4:
	setp.eq.s32 	%p4, %r4, 0;
	@%p4 bra 	$L__BB0_12;
	and.b32  	%r16, %r25, 3;
	setp.lt.u32 	%p5, %r4, 4;
	@%p5 bra 	$L__BB0_7;
	add.s32 	%r54, %r86, %r3;
	mul.wide.u32 	%rd24, %r54, 4;
	add.s64 	%rd25, %rd2, %rd24;
	ld.global.u32 	%r55, [%rd25];
	mad.lo.s32 	%r56, %r86, %r26, %r2;
	mul.wide.s32 	%rd26, %r56, 4;
	add.s64 	%rd27, %rd1, %rd26;
	ld.global.u32 	%r57, [%rd27];
	mad.lo.s32 	%r58, %r57, %r55, %r83;
	st.global.u32 	[%rd3], %r58;
	cvt.u64.u32 	%rd28, %r3;
	cvt.u64.u32 	%rd29, %r86;
	add.s64 	%rd30, %rd29, %rd28;
	shl.b64 	%rd31, %rd30, 2;
	add.s64 	%rd32, %rd2, %rd31;
	ld.global.u32 	%r59, [%rd32+4];
	mul.wide.s32 	%rd33, %r26, 4;
	add.s64 	%rd34, %rd27, %rd33;
	ld.global.u32 	%r60, [%rd34];
	mad.lo.s32 	%r61, %r60, %r59, %r58;
	st.global.u32 	[%rd3], %r61;
	ld.global.u32 	%r62, [%rd32+8];
	add.s64 	%rd35, %rd34, %rd33;
	ld.global.u32 	%r63, [%rd35];
	mad.lo.s32 	%r64, %r63, %r62, %r61;
	st.global.u32 	[%rd3], %r64;
	ld.global.u32 	%r65, [%rd32+12];
	add.s64 	%rd36, %rd35, %rd33;
	ld.global.u32 	%r66, [%rd36];
	mad.lo.s32 	%r83, %r66, %r65, %r64;
	st.global.u32 	[%rd3], %r83;
	add.s32 	%r86, %r86, 4;
$L__BB0_7:
	setp.eq.s32 	%p6, %r16, 0;
	@%p6 bra 	$L__BB0_12;
	setp.eq.s32 	%p7, %r16, 1;
	@%p7 bra 	$L__BB0_10;
	add.s32 	%r67, %r86, %r3;
	mul.wide.u32 	%rd37, %r67, 4;
	add.s64 	%rd38, %rd2, %rd37;
	ld.global.u32 	%r68, [%rd38];
	mad.lo.s32 	%r69, %r86, %r26, %r2;
	mul.wide.s32 	%rd39, %r69, 4;
	add.s64 	%rd40, %rd1, %rd39;
	ld.global.u32 	%r70, [%rd40];
	mad.lo.s32 	%r71, %r70, %r68, %r83;
	st.global.u32 	[%rd3], %r71;
	cvt.u64.u32 	%rd41, %r3;
	cvt.u64.u32 	%rd42, %r86;
	add.s64 	%rd43, %rd42, %rd41;
	shl.b64 	%rd44, %rd43, 2;
	add.s64 	%rd45, %rd2, %rd44;
	ld.global.u32 	%r72, [%rd45+4];
	mul.wide.s32 	%rd46, %r26, 4;
	add.s64 	%rd47, %rd40, %rd46;
	ld.global.u32 	%r73, [%rd47];
	mad.lo.s32 	%r83, %r73, %r72, %r71;
	st.global.u32 	[%rd3], %r83;
	add.s32 	%r86, %r86, 2;
$L__BB0_10:
	and.b32  	%r74, %r25, 1;
	setp.eq.b32 	%p8, %r74, 1;
	not.pred 	%p9, %p8;
	@%p9 bra 	$L__BB0_12;
	add.s32 	%r75, %r86, %r3;
	mul.wide.u32 	%rd48, %r75, 4;
	add.s64 	%rd49, %rd2, %rd48;
	ld.global.u32 	%r76, [%rd49];
	mad.lo.s32 	%r77, %r86, %r26, %r2;
	mul.wide.s32 	%rd50, %r77, 4;
	add.s64 	%rd51, %rd1, %rd50;
	ld.global.u32 	%r78, [%rd51];
	mad.lo.s32 	%r79, %r78, %r76, %r83;
	st.global.u32 	[%rd3], %r79;
$L__BB0_12:
	ret;

}


// ===== COMPILED SASS (sm_100) =====

	.target	sm_100

	.elftype	@"ET_EXEC"


//--------------------- .note.nv.tkinfo           --------------------------
	.section	.note.nv.tkinfo,"",@"SHT_NOTE"
	.sectionflags	@"SHF_NOTE_NV_TKINFO"
	.tkinfo
        /*0018*/ 	.word	0x00000002
        /*0030*/ 	.string	""
        /*0030*/ 	.string	"ptxas"
        /*0030*/ 	.string	"Cuda compilation tools, release 13.0, V13.0.88"
        /*0030*/ 	.string	"Build cuda_13.0.r13.0/compiler.36424714_0"
        /*0030*/ 	.string	"-arch sm_100 -m 64 "



//--------------------- .note.nv.cuinfo           --------------------------
	.section	.note.nv.cuinfo,"",@"SHT_NOTE"
	.sectionflags	@"SHF_NOTE_NV_CUINFO"
        /*0018*/ 	.short	0x0002
        /*001a*/ 	.short	0x0064
        /*001c*/ 	.short	0x0082
	.zero		2


//--------------------- .nv.info                  --------------------------
	.section	.nv.info,"",@"SHT_CUDA_INFO"
	.align	4


	//----- nvinfo : EIATTR_REGCOUNT
	.align		4
        /*0000*/ 	.byte	0x04, 0x2f
        /*0002*/ 	.short	(.L_1 - .L_0)
	.align		4
.L_0:
        /*0004*/ 	.word	index@(_Z3mulPiS_S_ii)
        /*0008*/ 	.word	0x0000001c


	//----- nvinfo : EIATTR_FRAME_SIZE
	.align		4
.L_1:
        /*000c*/ 	.byte	0x04, 0x11
        /*000e*/ 	.short	(.L_3 - .L_2)
	.align		4
.L_2:
        /*0010*/ 	.word	index@(_Z3mulPiS_S_ii)
        /*0014*/ 	.word	0x00000000


	//----- nvinfo : EIATTR_MIN_STACK_SIZE
	.align		4
.L_3:
        /*0018*/ 	.byte	0x04, 0x12
        /*001a*/ 	.short	(.L_5 - .L_4)
	.align		4
.L_4:
        /*001c*/ 	.word	index@(_Z3mulPiS_S_ii)
        /*0020*/ 	.word	0x00000000
.L_5:


//--------------------- .nv.compat                --------------------------
	.section	.nv.compat,"",@"SHT_CUDA_COMPAT_INFO"
	.align	4
        /*0000*/ 	.byte	0x02, 0x09, 0x00, 0x00, 0x02, 0x02, 0x01, 0x00, 0x02, 0x05, 0x05, 0x00, 0x03, 0x07, 0x01, 0x01
        /*0010*/ 	.byte	0x02, 0x03, 0x00, 0x00, 0x02, 0x06, 0x01, 0x00, 0x04, 0x0b, 0x08, 0x00, 0x09, 0x00, 0x00, 0x00
        /*0020*/ 	.byte	0x00, 0x00, 0x00, 0x00


//--------------------- .nv.info._Z3mulPiS_S_ii   --------------------------
	.section	.nv.info._Z3mulPiS_S_ii,"",@"SHT_CUDA_INFO"
	.sectionflags	@""
	.align	4


	//----- nvinfo : EIATTR_CUDA_API_VERSION
	.align		4
        /*0000*/ 	.byte	0x04, 0x37
        /*0002*/ 	.short	(.L_7 - .L_6)
.L_6:
        /*0004*/ 	.word	0x00000082


	//----- nvinfo : EIATTR_KPARAM_INFO
	.align		4
.L_7:
        /*0008*/ 	.byte	0x04, 0x17
        /*000a*/ 	.short	(.L_9 - .L_8)
.L_8:
        /*000c*/ 	.word	0x00000000
        /*0010*/ 	.short	0x0004
        /*0012*/ 	.short	0x001c
        /*0014*/ 	.byte	0x00, 0xf0, 0x11, 0x00


	//----- nvinfo : EIATTR_KPARAM_INFO
	.align		4
.L_9:
        /*0018*/ 	.byte	0x04, 0x17
        /*001a*/ 	.short	(.L_11 - .L_10)
.L_10:
        /*001c*/ 	.word	0x00000000
        /*0020*/ 	.short	0x0003
        /*0022*/ 	.short	0x0018
        /*0024*/ 	.byte	0x00, 0xf0, 0x11, 0x00


	//----- nvinfo : EIATTR_KPARAM_INFO
	.align		4
.L_11:
        /*0028*/ 	.byte	0x04, 0x17
        /*002a*/ 	.short	(.L_13 - .L_12)
.L_12:
        /*002c*/ 	.word	0x00000000
        /*0030*/ 	.short	0x0002
        /*0032*/ 	.short	0x0010
        /*0034*/ 	.byte	0x00, 0xf5, 0x21, 0x00


	//----- nvinfo : EIATTR_KPARAM_INFO
	.align		4
.L_13:
        /*0038*/ 	.byte	0x04, 0x17
        /*003a*/ 	.short	(.L_15 - .L_14)
.L_14:
        /*003c*/ 	.word	0x00000000
        /*0040*/ 	.short	0x0001
        /*0042*/ 	.short	0x0008
        /*0044*/ 	.byte	0x00, 0xf5, 0x21, 0x00


	//----- nvinfo : EIATTR_KPARAM_INFO
	.align		4
.L_15:
        /*0048*/ 	.byte	0x04, 0x17
        /*004a*/ 	.short	(.L_17 - .L_16)
.L_16:
        /*004c*/ 	.word	0x00000000
        /*0050*/ 	.short	0x0000
        /*0052*/ 	.short	0x0000
        /*0054*/ 	.byte	0x00, 0xf5, 0x21, 0x00


	//----- nvinfo : EIATTR_SPARSE_MMA_MASK
	.align		4
.L_17:
        /*0058*/ 	.byte	0x03, 0x50
        /*005a*/ 	.short	0x0000


	//----- nvinfo : EIATTR_MAXREG_COUNT
	.align		4
        /*005c*/ 	.byte	0x03, 0x1b
        /*005e*/ 	.short	0x00ff


	//----- nvinfo : EIATTR_MERCURY_ISA_VERSION
	.align		4
        /*0060*/ 	.byte	0x03, 0x5f
        /*0062*/ 	.short	0x0101


	//----- nvinfo : EIATTR_VRC_CTA_INIT_COUNT
	.align		4
        /*0064*/ 	.byte	0x02, 0x4a
	.zero		1
	.zero		1


	//----- nvinfo : EIATTR_EXIT_INSTR_OFFSETS
	.align		4
        /*0068*/ 	.byte	0x04, 0x1c
        /*006a*/ 	.short	(.L_19 - .L_18)


	//   ....[0]....
.L_18:
        /*006c*/ 	.word	0x000000a0


	//   ....[1]....
        /*0070*/ 	.word	0x00000490


	//   ....[2]....
        /*0074*/ 	.word	0x000006d0


	//   ....[3]....
        /*0078*/ 	.word	0x00000870


	//   ....[4]....
        /*007c*/ 	.word	0x00000920


	//----- nvinfo : EIATTR_CBANK_PARAM_SIZE
	.align		4
.L_19:
        /*0080*/ 	.byte	0x03, 0x19
        /*0082*/ 	.short	0x0020


	//----- nvinfo : EIATTR_PARAM_CBANK
	.align		4
        /*0084*/ 	.byte	0x04, 0x0a
        /*0086*/ 	.short	(.L_21 - .L_20)
	.align		4
.L_20:
        /*0088*/ 	.word	index@(.nv.constant0._Z3mulPiS_S_ii)
        /*008c*/ 	.short	0x0380
        /*008e*/ 	.short	0x0020


	//----- nvinfo : EIATTR_SW_WAR
	.align		4
.L_21:
        /*0090*/ 	.byte	0x04, 0x36
        /*0092*/ 	.short	(.L_23 - .L_22)
.L_22:
        /*0094*/ 	.word	0x00000008
.L_23:


//--------------------- .nv.callgraph             --------------------------
	.section	.nv.callgraph,"",@"SHT_CUDA_CALLGRAPH"
	.align	4
	.sectionentsize	8
	.align		4
        /*0000*/ 	.word	0x00000000
	.align		4
        /*0004*/ 	.word	0xffffffff
	.align		4
        /*0008*/ 	.word	0x00000000
	.align		4
        /*000c*/ 	.word	0xfffffffe
	.align		4
        /*0010*/ 	.word	0x00000000
	.align		4
        /*0014*/ 	.word	0xfffffffd
	.align		4
        /*0018*/ 	.word	0x00000000
	.align		4
        /*001c*/ 	.word	0xfffffffc


//--------------------- .text._Z3mulPiS_S_ii      --------------------------
	.section	.text._Z3mulPiS_S_ii,"ax",@progbits
	.align	128
        .global         _Z3mulPiS_S_ii
        .type           _Z3mulPiS_S_ii,@function
        .size           _Z3mulPiS_S_ii,(.L_x_5 - _Z3mulPiS_S_ii)
        .other          _Z3mulPiS_S_ii,@"STO_CUDA_ENTRY STV_DEFAULT"
_Z3mulPiS_S_ii:
.text._Z3mulPiS_S_ii:
[----:B------:R-:W-:Y:S01]  /*0000*/  LDC R1, c[0x0][0x37c] ;  /* 0x0000df00ff017b82 */ /* 0x000fe20000000800 */
[----:B------:R-:W0:Y:S07]  /*0010*/  S2R R0, SR_TID.X ;  /* 0x0000000000007919 */ /* 0x000e2e0000002100 */
[----:B------:R-:W1:Y:S01]  /*0020*/  LDC.64 R2, c[0x0][0x398] ;  /* 0x0000e600ff027b82 */ /* 0x000e620000000a00 */
[----:B------:R-:W2:Y:S07]  /*0030*/  LDCU.64 UR4, c[0x0][0x358] ;  /* 0x00006b00ff0477ac */ /* 0x000eae0008000a00 */
[----:B------:R-:W0:Y:S08]  /*0040*/  S2UR UR6, SR_CTAID.X ;  /* 0x00000000000679c3 */ /* 0x000e300000002500 */
[----:B------:R-:W3:Y:S01]  /*0050*/  LDC.64 R4, c[0x0][0x390] ;  /* 0x0000e400ff047b82 */ /* 0x000ee20000000a00 */
[----:B-1----:R-:W-:Y:S01]  /*0060*/  ISETP.GE.AND P0, PT, R2, 0x1, PT ;  /* 0x000000010200780c */ /* 0x002fe20003f06270 */
[----:B0-----:R-:W-:-:S04]  /*0070*/  IMAD R7, R3, UR6, R0 ;  /* 0x0000000603077c24 */ /* 0x001fc8000f8e0200 */
[----:B---3--:R-:W-:-:S05]  /*0080*/  IMAD.WIDE R4, R7, 0x4, R4 ;  /* 0x0000000407047825 */ /* 0x008fca00078e0204 */
[----:B--2---:R0:W-:Y:S03]  /*0090*/  STG.E desc[UR4][R4.64], RZ ;  /* 0x000000ff04007986 */ /* 0x0041e6000c101904 */
[----:B------:R-:W-:Y:S05]  /*00a0*/  @!P0 EXIT ;  /* 0x000000000000894d */ /* 0x000fea0003800000 */
[C---:B------:R-:W-:Y:S01]  /*00b0*/  ISETP.GE.U32.AND P1, PT, R2.reuse, 0x8, PT ;  /* 0x000000080200780c */ /* 0x040fe20003f26070 */
[C---:B------:R-:W-:Y:S01]  /*00c0*/  IMAD R6, R2.reuse, UR6, RZ ;  /* 0x0000000602067c24 */ /* 0x040fe2000f8e02ff */
[----:B------:R-:W-:Y:S01]  /*00d0*/  LOP3.LUT R13, R2, 0x7, RZ, 0xc0, !PT ;  /* 0x00000007020d7812 */ /* 0x000fe200078ec0ff */
[----:B------:R-:W-:Y:S01]  /*00e0*/  HFMA2 R11, -RZ, RZ, 0, 0 ;  /* 0x00000000ff0b7431 */ /* 0x000fe200000001ff */
[----:B------:R-:W-:Y:S02]  /*00f0*/  MOV R7, RZ ;  /* 0x000000ff00077202 */ /* 0x000fe40000000f00 */
[----:B------:R-:W-:-:S07]  /*0100*/  ISETP.NE.AND P0, PT, R13, RZ, PT ;  /* 0x000000ff0d00720c */ /* 0x000fce0003f05270 */
[----:B------:R-:W-:Y:S06]  /*0110*/  @!P1 BRA `(.L_x_0) ;  /* 0x0000000000dc9947 */ /* 0x000fec0003800000 */
[----:B------:R-:W1:Y:S01]  /*0120*/  LDC.64 R8, c[0x0][0x380] ;  /* 0x0000e000ff087b82 */ /* 0x000e620000000a00 */
[----:B------:R-:W-:Y:S02]  /*0130*/  LOP3.LUT R7, R2, 0x7ffffff8, RZ, 0xc0, !PT ;  /* 0x7ffffff802077812 */ /* 0x000fe400078ec0ff */
[----:B------:R-:W-:Y:S02]  /*0140*/  MOV R11, RZ ;  /* 0x000000ff000b7202 */ /* 0x000fe40000000f00 */
[----:B------:R-:W-:Y:S02]  /*0150*/  MOV R12, R0 ;  /* 0x00000000000c7202 */ /* 0x000fe40000000f00 */
[----:B------:R-:W-:Y:S01]  /*0160*/  IADD3 R10, PT, PT, -R7, RZ, RZ ;  /* 0x000000ff070a7210 */ /* 0x000fe20007ffe1ff */
[----:B-1----:R-:W-:-:S03]  /*0170*/  IMAD.WIDE.U32 R8, R6, 0x4, R8 ;  /* 0x0000000406087825 */ /* 0x002fc600078e0008 */
[----:B------:R-:W-:-:S04]  /*0180*/  IADD3 R8, P1, PT, R8, 0x10, RZ ;  /* 0x0000001008087810 */ /* 0x000fc80007f3e0ff */
[----:B------:R-:W-:-:S09]  /*0190*/  IADD3.X R9, PT, PT, RZ, R9, RZ, P1, !PT ;  /* 0x00000009ff097210 */ /* 0x000fd20000ffe4ff */
.L_x_1:
[----:B------:R-:W1:Y:S01]  /*01a0*/  LDC.64 R14, c[0x0][0x388] ;  /* 0x0000e200ff0e7b82 */ /* 0x000e620000000a00 */
[----:B--2---:R-:W2:Y:S01]  /*01b0*/  LDG.E R16, desc[UR4][R8.64+-0x10] ;  /* 0xfffff00408107981 */ /* 0x004ea2000c1e1900 */
[----:B-1----:R-:W-:-:S05]  /*01c0*/  IMAD.WIDE R14, R12, 0x4, R14 ;  /* 0x000000040c0e7825 */ /* 0x002fca00078e020e */
[----:B------:R-:W2:Y:S02]  /*01d0*/  LDG.E R17, desc[UR4][R14.64] ;  /* 0x000000040e117981 */ /* 0x000ea4000c1e1900 */
[----:B--2---:R-:W-:Y:S02]  /*01e0*/  IMAD R11, R16, R17, R11 ;  /* 0x00000011100b7224 */ /* 0x004fe400078e020b */
[----:B------:R-:W-:-:S03]  /*01f0*/  IMAD.WIDE R16, R3, 0x4, R14 ;  /* 0x0000000403107825 */ /* 0x000fc600078e020e */
[----:B------:R1:W-:Y:S04]  /*0200*/  STG.E desc[UR4][R4.64], R11 ;  /* 0x0000000b04007986 */ /* 0x0003e8000c101904 */
[----:B------:R-:W2:Y:S04]  /*0210*/  LDG.E R18, desc[UR4][R8.64+-0xc] ;  /* 0xfffff40408127981 */ /* 0x000ea8000c1e1900 */
[----:B------:R-:W2:Y:S02]  /*0220*/  LDG.E R19, desc[UR4][R16.64] ;  /* 0x0000000410137981 */ /* 0x000ea4000c1e1900 */
[----:B--2---:R-:W-:-:S02]  /*0230*/  IMAD R21, R18, R19, R11 ;  /* 0x0000001312157224 */ /* 0x004fc400078e020b */
[----:B------:R-:W-:-:S03]  /*0240*/  IMAD.WIDE R18, R3, 0x4, R16 ;  /* 0x0000000403127825 */ /* 0x000fc600078e0210 */
[----:B------:R2:W-:Y:S04]  /*0250*/  STG.E desc[UR4][R4.64], R21 ;  /* 0x0000001504007986 */ /* 0x0005e8000c101904 */
[----:B------:R-:W3:Y:S04]  /*0260*/  LDG.E R20, desc[UR4][R8.64+-0x8] ;  /* 0xfffff80408147981 */ /* 0x000ee8000c1e1900 */
[----:B------:R-:W3:Y:S01]  /*0270*/  LDG.E R22, desc[UR4][R18.64] ;  /* 0x0000000412167981 */ /* 0x000ee2000c1e1900 */
[----:B------:R-:W-:-:S04]  /*0280*/  IMAD.WIDE R14, R3, 0x4, R18 ;  /* 0x00000004030e7825 */ /* 0x000fc800078e0212 */
[----:B---3--:R-:W-:-:S05]  /*0290*/  IMAD R23, R20, R22, R21 ;  /* 0x0000001614177224 */ /* 0x008fca00078e0215 */
[----:B------:R3:W-:Y:S04]  /*02a0*/  STG.E desc[UR4][R4.64], R23 ;  /* 0x0000001704007986 */ /* 0x0007e8000c101904 */
[----:B------:R-:W4:Y:S04]  /*02b0*/  LDG.E R20, desc[UR4][R8.64+-0x4] ;  /* 0xfffffc0408147981 */ /* 0x000f28000c1e1900 */
[----:B-1----:R-:W4:Y:S01]  /*02c0*/  LDG.E R11, desc[UR4][R14.64] ;  /* 0x000000040e0b7981 */ /* 0x002f22000c1e1900 */
[----:B------:R-:W-:-:S04]  /*02d0*/  IMAD.WIDE R16, R3, 0x4, R14 ;  /* 0x0000000403107825 */ /* 0x000fc800078e020e */
[----:B----4-:R-:W-:-:S05]  /*02e0*/  IMAD R11, R20, R11, R23 ;  /* 0x0000000b140b7224 */ /* 0x010fca00078e0217 */
[----:B------:R1:W-:Y:S04]  /*02f0*/  STG.E desc[UR4][R4.64], R11 ;  /* 0x0000000b04007986 */ /* 0x0003e8000c101904 */
[----:B------:R-:W4:Y:S04]  /*0300*/  LDG.E R20, desc[UR4][R8.64] ;  /* 0x0000000408147981 */ /* 0x000f28000c1e1900 */
[----:B--2---:R-:W4:Y:S01]  /*0310*/  LDG.E R21, desc[UR4][R16.64] ;  /* 0x0000000410157981 */ /* 0x004f22000c1e1900 */
[----:B------:R-:W-:-:S04]  /*0320*/  IMAD.WIDE R18, R3, 0x4, R16 ;  /* 0x0000000403127825 */ /* 0x000fc800078e0210 */
[----:B----4-:R-:W-:-:S05]  /*0330*/  IMAD R21, R20, R21, R11 ;  /* 0x0000001514157224 */ /* 0x010fca00078e020b */
[----:B------:R2:W-:Y:S04]  /*0340*/  STG.E desc[UR4][R4.64], R21 ;  /* 0x0000001504007986 */ /* 0x0005e8000c101904 */
[----:B------:R-:W3:Y:S04]  /*0350*/  LDG.E R20, desc[UR4][R8.64+0x4] ;  /* 0x0000040408147981 */ /* 0x000ee8000c1e1900 */
[----:B------:R-:W3:Y:S01]  /*0360*/  LDG.E R22, desc[UR4][R18.64] ;  /* 0x0000000412167981 */ /* 0x000ee2000c1e1900 */
[----:B------:R-:W-:-:S04]  /*0370*/  IMAD.WIDE R14, R3, 0x4, R18 ;  /* 0x00000004030e7825 */ /* 0x000fc800078e0212 */
[----:B---3--:R-:W-:-:S05]  /*0380*/  IMAD R23, R20, R22, R21 ;  /* 0x0000001614177224 */ /* 0x008fca00078e0215 */
[----:B------:R2:W-:Y:S04]  /*0390*/  STG.E desc[UR4][R4.64], R23 ;  /* 0x0000001704007986 */ /* 0x0005e8000c101904 */
[----:B------:R-:W3:Y:S04]  /*03a0*/  LDG.E R20, desc[UR4][R8.64+0x8] ;  /* 0x0000080408147981 */ /* 0x000ee8000c1e1900 */
[----:B-1----:R-:W3:Y:S01]  /*03b0*/  LDG.E R11, desc[UR4][R14.64] ;  /* 0x000000040e0b7981 */ /* 0x002ee2000c1e1900 */
[----:B------:R-:W-:Y:S01]  /*03c0*/  IMAD.WIDE R16, R3, 0x4, R14 ;  /* 0x0000000403107825 */ /* 0x000fe200078e020e */
[----:B------:R-:W-:-:S03]  /*03d0*/  IADD3 R10, PT, PT, R10, 0x8, RZ ;  /* 0x000000080a0a7810 */ /* 0x000fc60007ffe0ff */
[----:B---3--:R-:W-:-:S05]  /*03e0*/  IMAD R25, R20, R11, R23 ;  /* 0x0000000b14197224 */ /* 0x008fca00078e0217 */
[----:B------:R2:W-:Y:S04]  /*03f0*/  STG.E desc[UR4][R4.64], R25 ;  /* 0x0000001904007986 */ /* 0x0005e8000c101904 */
[----:B------:R-:W3:Y:S04]  /*0400*/  LDG.E R16, desc[UR4][R16.64] ;  /* 0x0000000410107981 */ /* 0x000ee8000c1e1900 */
[----:B------:R1:W3:Y:S01]  /*0410*/  LDG.E R20, desc[UR4][R8.64+0xc] ;  /* 0x00000c0408147981 */ /* 0x0002e2000c1e1900 */
[----:B------:R-:W-:Y:S02]  /*0420*/  ISETP.NE.AND P1, PT, R10, RZ, PT ;  /* 0x000000ff0a00720c */ /* 0x000fe40003f25270 */
[----:B------:R-:W-:-:S02]  /*0430*/  LEA R12, R3, R12, 0x3 ;  /* 0x0000000c030c7211 */ /* 0x000fc400078e18ff */
[----:B-1----:R-:W-:-:S04]  /*0440*/  IADD3 R8, P2, PT, R8, 0x20, RZ ;  /* 0x0000002008087810 */ /* 0x002fc80007f5e0ff */
[----:B------:R-:W-:Y:S01]  /*0450*/  IADD3.X R9, PT, PT, RZ, R9, RZ, P2, !PT ;  /* 0x00000009ff097210 */ /* 0x000fe200017fe4ff */
[----:B---3--:R-:W-:-:S05]  /*0460*/  IMAD R11, R20, R16, R25 ;  /* 0x00000010140b7224 */ /* 0x008fca00078e0219 */
[----:B------:R2:W-:Y:S01]  /*0470*/  STG.E desc[UR4][R4.64], R11 ;  /* 0x0000000b04007986 */ /* 0x0005e2000c101904 */
[----:B------:R-:W-:Y:S05]  /*0480*/  @P1 BRA `(.L_x_1) ;  /* 0xfffffffc00441947 */ /* 0x000fea000383ffff */
.L_x_0:
[----:B------:R-:W-:Y:S05]  /*0490*/  @!P0 EXIT ;  /* 0x000000000000894d */ /* 0x000fea0003800000 */
[----:B------:R-:W-:Y:S02]  /*04a0*/  ISETP.GE.U32.AND P1, PT, R13, 0x4, PT ;  /* 0x000000040d00780c */ /* 0x000fe40003f26070 */
[----:B------:R-:W-:-:S04]  /*04b0*/  LOP3.LUT R16, R2, 0x3, RZ, 0xc0, !PT ;  /* 0x0000000302107812 */ /* 0x000fc800078ec0ff */
[----:B------:R-:W-:-:S07]  /*04c0*/  ISETP.NE.AND P0, PT, R16, RZ, PT ;  /* 0x000000ff1000720c */ /* 0x000fce0003f05270 */
[----:B------:R-:W-:Y:S06]  /*04d0*/  @!P1 BRA `(.L_x_2) ;  /* 0x00000000007c9947 */ /* 0x000fec0003800000 */
[----:B------:R-:W1:Y:S01]  /*04e0*/  LDC.64 R14, c[0x0][0x380] ;  /* 0x0000e000ff0e7b82 */ /* 0x000e620000000a00 */
[----:B------:R-:W-:Y:S01]  /*04f0*/  IADD3 R9, PT, PT, R6, R7, RZ ;  /* 0x0000000706097210 */ /* 0x000fe20007ffe0ff */
[----:B------:R-:W-:-:S06]  /*0500*/  IMAD R17, R7, R3, R0 ;  /* 0x0000000307117224 */ /* 0x000fcc00078e0200 */
[----:B------:R-:W3:Y:S08]  /*0510*/  LDC.64 R12, c[0x0][0x388] ;  /* 0x0000e200ff0c7b82 */ /* 0x000ef00000000a00 */
[----:B--2---:R-:W2:Y:S01]  /*0520*/  LDC.64 R20, c[0x0][0x380] ;  /* 0x0000e000ff147b82 */ /* 0x004ea20000000a00 */
[----:B-1----:R-:W-:-:S06]  /*0530*/  IMAD.WIDE.U32 R14, R9, 0x4, R14 ;  /* 0x00000004090e7825 */ /* 0x002fcc00078e000e */
[----:B------:R-:W4:Y:S01]  /*0540*/  LDG.E R14, desc[UR4][R14.64] ;  /* 0x000000040e0e7981 */ /* 0x000f22000c1e1900 */
[----:B---3--:R-:W-:-:S05]  /*0550*/  IMAD.WIDE R12, R17, 0x4, R12 ;  /* 0x00000004110c7825 */ /* 0x008fca00078e020c */
[----:B------:R-:W4:Y:S01]  /*0560*/  LDG.E R10, desc[UR4][R12.64] ;  /* 0x000000040c0a7981 */ /* 0x000f22000c1e1900 */
[----:B------:R-:W-:-:S04]  /*0570*/  IADD3 R9, P1, PT, R6, R7, RZ ;  /* 0x0000000706097210 */ /* 0x000fc80007f3e0ff */
[----:B------:R-:W-:Y:S02]  /*0580*/  IADD3.X R18, PT, PT, RZ, RZ, RZ, P1, !PT ;  /* 0x000000ffff127210 */ /* 0x000fe40000ffe4ff */
[----:B--2---:R-:W-:-:S04]  /*0590*/  LEA R8, P1, R9, R20, 0x2 ;  /* 0x0000001409087211 */ /* 0x004fc800078210ff */
[----:B------:R-:W-:Y:S01]  /*05a0*/  LEA.HI.X R9, R9, R21, R18, 0x2, P1 ;  /* 0x0000001509097211 */ /* 0x000fe200008f1412 */
[----:B----4-:R-:W-:Y:S02]  /*05b0*/  IMAD R17, R14, R10, R11 ;  /* 0x0000000a0e117224 */ /* 0x010fe400078e020b */
[----:B------:R-:W-:-:S03]  /*05c0*/  IMAD.WIDE R10, R3, 0x4, R12 ;  /* 0x00000004030a7825 */ /* 0x000fc600078e020c */
[----:B------:R1:W-:Y:S04]  /*05d0*/  STG.E desc[UR4][R4.64], R17 ;  /* 0x0000001104007986 */ /* 0x0003e8000c101904 */
[----:B------:R-:W2:Y:S04]  /*05e0*/  LDG.E R18, desc[UR4][R10.64] ;  /* 0x000000040a127981 */ /* 0x000ea8000c1e1900 */
[----:B------:R-:W2:Y:S01]  /*05f0*/  LDG.E R14, desc[UR4][R8.64+0x4] ;  /* 0x00000404080e7981 */ /* 0x000ea2000c1e1900 */
[----:B------:R-:W-:-:S04]  /*0600*/  IMAD.WIDE R12, R3, 0x4, R10 ;  /* 0x00000004030c7825 */ /* 0x000fc800078e020a */
[----:B--2---:R-:W-:-:S05]  /*0610*/  IMAD R19, R14, R18, R17 ;  /* 0x000000120e137224 */ /* 0x004fca00078e0211 */
[----:B------:R1:W-:Y:S04]  /*0620*/  STG.E desc[UR4][R4.64], R19 ;  /* 0x0000001304007986 */ /* 0x0003e8000c101904 */
[----:B------:R-:W2:Y:S04]  /*0630*/  LDG.E R14, desc[UR4][R8.64+0x8] ;  /* 0x00000804080e7981 */ /* 0x000ea8000c1e1900 */
[----:B------:R-:W2:Y:S02]  /*0640*/  LDG.E R15, desc[UR4][R12.64] ;  /* 0x000000040c0f7981 */ /* 0x000ea4000c1e1900 */
[----:B--2---:R-:W-:-:S02]  /*0650*/  IMAD R21, R14, R15, R19 ;  /* 0x0000000f0e157224 */ /* 0x004fc400078e0213 */
[----:B------:R-:W-:-:S03]  /*0660*/  IMAD.WIDE R14, R3, 0x4, R12 ;  /* 0x00000004030e7825 */ /* 0x000fc600078e020c */
[----:B------:R1:W-:Y:S04]  /*0670*/  STG.E desc[UR4][R4.64], R21 ;  /* 0x0000001504007986 */ /* 0x0003e8000c101904 */
[----:B------:R-:W2:Y:S04]  /*0680*/  LDG.E R18, desc[UR4][R8.64+0xc] ;  /* 0x00000c0408127981 */ /* 0x000ea8000c1e1900 */
[----:B------:R-:W2:Y:S01]  /*0690*/  LDG.E R14, desc[UR4][R14.64] ;  /* 0x000000040e0e7981 */ /* 0x000ea2000c1e1900 */
[----:B------:R-:W-:Y:S01]  /*06a0*/  IADD3 R7, PT, PT, R7, 0x4, RZ ;  /* 0x0000000407077810 */ /* 0x000fe20007ffe0ff */
[----:B--2---:R-:W-:-:S05]  /*06b0*/  IMAD R11, R18, R14, R21 ;  /* 0x0000000e120b7224 */ /* 0x004fca00078e0215 */
[----:B------:R1:W-:Y:S02]  /*06c0*/  STG.E desc[UR4][R4.64], R11 ;  /* 0x0000000b04007986 */ /* 0x0003e4000c101904 */
.L_x_2:
[----:B------:R-:W-:Y:S05]  /*06d0*/  @!P0 EXIT ;  /* 0x000000000000894d */ /* 0x000fea0003800000 */
[----:B------:R-:W-:Y:S02]  /*06e0*/  ISETP.NE.AND P1, PT, R16, 0x1, PT ;  /* 0x000000011000780c */ /* 0x000fe40003f25270 */
[----:B------:R-:W-:-:S04]  /*06f0*/  LOP3.LUT R2, R2, 0x1, RZ, 0xc0, !PT ;  /* 0x0000000102027812 */ /* 0x000fc800078ec0ff */
[----:B------:R-:W-:-:S07]  /*0700*/  ISETP.NE.U32.AND P0, PT, R2, 0x1, PT ;  /* 0x000000010200780c */ /* 0x000fce0003f05070 */
[----:B------:R-:W-:Y:S06]  /*0710*/  @!P1 BRA `(.L_x_3) ;  /* 0x0000000000549947 */ /* 0x000fec0003800000 */
[----:B------:R-:W3:Y:S01]  /*0720*/  LDC.64 R8, c[0x0][0x380] ;  /* 0x0000e000ff087b82 */ /* 0x000ee20000000a00 */
[----:B------:R-:W-:Y:S01]  /*0730*/  IADD3 R15, PT, PT, R6, R7, RZ ;  /* 0x00000007060f7210 */ /* 0x000fe20007ffe0ff */
[----:B-1----:R-:W-:-:S06]  /*0740*/  IMAD R17, R7, R3, R0 ;  /* 0x0000000307117224 */ /* 0x002fcc00078e0200 */
[----:B------:R-:W1:Y:S01]  /*0750*/  LDC.64 R12, c[0x0][0x388] ;  /* 0x0000e200ff0c7b82 */ /* 0x000e620000000a00 */
[----:B---3--:R-:W-:-:S06]  /*0760*/  IMAD.WIDE.U32 R14, R15, 0x4, R8 ;  /* 0x000000040f0e7825 */ /* 0x008fcc00078e0008 */
[----:B------:R-:W3:Y:S01]  /*0770*/  LDG.E R14, desc[UR4][R14.64] ;  /* 0x000000040e0e7981 */ /* 0x000ee2000c1e1900 */
[----:B-1----:R-:W-:Y:S02]  /*0780*/  IMAD.WIDE R12, R17, 0x4, R12 ;  /* 0x00000004110c7825 */ /* 0x002fe400078e020c */
[----:B------:R-:W1:Y:S03]  /*0790*/  LDC.64 R16, c[0x0][0x380] ;  /* 0x0000e000ff107b82 */ /* 0x000e660000000a00 */
[----:B------:R-:W3:Y:S01]  /*07a0*/  LDG.E R2, desc[UR4][R12.64] ;  /* 0x000000040c027981 */ /* 0x000ee2000c1e1900 */
[----:B------:R-:W-:-:S04]  /*07b0*/  IADD3 R9, P1, PT, R6, R7, RZ ;  /* 0x0000000706097210 */ /* 0x000fc80007f3e0ff */
[----:B------:R-:W-:Y:S02]  /*07c0*/  IADD3.X R10, PT, PT, RZ, RZ, RZ, P1, !PT ;  /* 0x000000ffff0a7210 */ /* 0x000fe40000ffe4ff */
[----:B-1----:R-:W-:-:S04]  /*07d0*/  LEA R8, P1, R9, R16, 0x2 ;  /* 0x0000001009087211 */ /* 0x002fc800078210ff */
[----:B------:R-:W-:Y:S01]  /*07e0*/  LEA.HI.X R9, R9, R17, R10, 0x2, P1 ;  /* 0x0000001109097211 */ /* 0x000fe200008f140a */
[----:B------:R-:W-:-:S04]  /*07f0*/  IMAD.WIDE R16, R3, 0x4, R12 ;  /* 0x0000000403107825 */ /* 0x000fc800078e020c */
[----:B---3--:R-:W-:-:S05]  /*0800*/  IMAD R19, R14, R2, R11 ;  /* 0x000000020e137224 */ /* 0x008fca00078e020b */
[----:B------:R3:W-:Y:S04]  /*0810*/  STG.E desc[UR4][R4.64], R19 ;  /* 0x0000001304007986 */ /* 0x0007e8000c101904 */
[----:B------:R-:W2:Y:S04]  /*0820*/  LDG.E R8, desc[UR4][R8.64+0x4] ;  /* 0x0000040408087981 */ /* 0x000ea8000c1e1900 */
[----:B------:R-:W2:Y:S01]  /*0830*/  LDG.E R16, desc[UR4][R16.64] ;  /* 0x0000000410107981 */ /* 0x000ea2000c1e1900 */
[----:B------:R-:W-:Y:S01]  /*0840*/  IADD3 R7, PT, PT, R7, 0x2, RZ ;  /* 0x0000000207077810 */ /* 0x000fe20007ffe0ff */
[----:B--2---:R-:W-:-:S05]  /*0850*/  IMAD R11, R8, R16, R19 ;  /* 0x00000010080b7224 */ /* 0x004fca00078e0213 */
[----:B------:R3:W-:Y:S02]  /*0860*/  STG.E desc[UR4][R4.64], R11 ;  /* 0x0000000b04007986 */ /* 0x0007e4000c101904 */
.L_x_3:
[----:B------:R-:W-:Y:S05]  /*0870*/  @P0 EXIT ;  /* 0x000000000000094d */ /* 0x000fea0003800000 */
[----:B------:R-:W4:Y:S01]  /*0880*/  LDC.64 R8, c[0x0][0x380] ;  /* 0x0000e000ff087b82 */ /* 0x000f220000000a00 */
[----:B------:R-:W-:Y:S01]  /*0890*/  IADD3 R15, PT, PT, R6, R7, RZ ;  /* 0x00000007060f7210 */ /* 0x000fe20007ffe0ff */
[----:B------:R-:W-:-:S06]  /*08a0*/  IMAD R7, R7, R3, R0 ;  /* 0x0000000307077224 */ /* 0x000fcc00078e0200 */
[----:B------:R-:W5:Y:S01]  /*08b0*/  LDC.64 R12, c[0x0][0x388] ;  /* 0x0000e200ff0c7b82 */ /* 0x000f620000000a00 */
[----:B----4-:R-:W-:-:S06]  /*08c0*/  IMAD.WIDE.U32 R2, R15, 0x4, R8 ;  /* 0x000000040f027825 */ /* 0x010fcc00078e0008 */
[----:B------:R-:W1:Y:S01]  /*08d0*/  LDG.E R2, desc[UR4][R2.64] ;  /* 0x0000000402027981 */ /* 0x000e62000c1e1900 */
[----:B-----5:R-:W-:-:S06]  /*08e0*/  IMAD.WIDE R6, R7, 0x4, R12 ;  /* 0x0000000407067825 */ /* 0x020fcc00078e020c */
[----:B------:R-:W1:Y:S02]  /*08f0*/  LDG.E R6, desc[UR4][R6.64] ;  /* 0x0000000406067981 */ /* 0x000e64000c1e1900 */
[----:B-123--:R-:W-:-:S05]  /*0900*/  IMAD R11, R2, R6, R11 ;  /* 0x00000006020b7224 */ /* 0x00efca00078e020b */
[----:B------:R-:W-:Y:S01]  /*0910*/  STG.E desc[UR4][R4.64], R11 ;  /* 0x0000000b04007986 */ /* 0x000fe2000c101904 */
[----:B------:R-:W-:Y:S05]  /*0920*/  EXIT ;  /* 0x000000000000794d */ /* 0x000fea0003800000 */
.L_x_4:
[----:B------:R-:W-:-:S00]  /*0930*/  BRA `(.L_x_4) ;  /* 0xfffffffc00fc7947 */ /* 0x000fc0000383ffff */
[----:B------:R-:W-:-:S00]  /*0940*/  NOP ;  /* 0x0000000000007918 */ /* 0x000fc00000000000 */
        /* <DEDUP_REMOVED lines=11> */
.L_x_5:


//--------------------- .nv.shared.reserved.0     --------------------------
	.section	.nv.shared.reserved.0,"aw",@nobits
	.weak		__nv_reservedSMEM_offset_0_alias
	.size		__nv_reservedSMEM_offset_0_alias, 0, 64
	.other		__nv_reservedSMEM_offset_0_alias,@"STO_CUDA_RESERVED_SHARED STV_DEFAULT"
__nv_reservedSMEM_offset_0_alias:
	.zero		0
	.zero		64


//--------------------- .nv.constant0._Z3mulPiS_S_ii --------------------------
	.section	.nv.constant0._Z3mulPiS_S_ii,"a",@progbits
	.sectionflags	@""
	.align	4
.nv.constant0._Z3mulPiS_S_ii:
	.zero		928


//--------------------- SYMBOLS --------------------------

	.type		.nv.reservedSmem.offset0,@object
	.size		.nv.reservedSmem.offset0,0x4
